	.headerflags	@"EF_CUDA_TEXMODE_UNIFIED EF_CUDA_64BIT_ADDRESS EF_CUDA_ACCELERATORS EF_CUDA_SM90 EF_CUDA_VIRTUAL_SM(EF_CUDA_SM90)"
	.elftype	@"ET_EXEC"


//--------------------- .nv.info                  --------------------------
	.section	.nv.info,"",@"SHT_CUDA_INFO"
	.align	4


	//----- nvinfo : EIATTR_REGCOUNT
	.align		4
        /*0000*/ 	.byte	0x04, 0x2f
        /*0002*/ 	.short	(.L_3 - .L_2)
	.align		4
.L_2:
        /*0004*/ 	.word	index@(triton_poi_fused__native_batch_norm_legit_no_training_add_convolution_relu_4)
        /*0008*/ 	.word	0x00000018


	//----- nvinfo : EIATTR_MIN_STACK_SIZE
	.align		4
.L_3:
        /*000c*/ 	.byte	0x04, 0x12
        /*000e*/ 	.short	(.L_5 - .L_4)
	.align		4
.L_4:
        /*0010*/ 	.word	index@(triton_poi_fused__native_batch_norm_legit_no_training_add_convolution_relu_4)
        /*0014*/ 	.word	0x00000000


	//----- nvinfo : EIATTR_FRAME_SIZE
	.align		4
.L_5:
        /*0018*/ 	.byte	0x04, 0x11
        /*001a*/ 	.short	(.L_7 - .L_6)
	.align		4
.L_6:
        /*001c*/ 	.word	index@(triton_poi_fused__native_batch_norm_legit_no_training_add_convolution_relu_4)
        /*0020*/ 	.word	0x00000000


	//----- nvinfo : EIATTR_MIN_STACK_SIZE
	.align		4
.L_7:
        /*0024*/ 	.byte	0x04, 0x12
        /*0026*/ 	.short	(.L_9 - .L_8)
	.align		4
.L_8:
        /*0028*/ 	.word	index@(triton_poi_fused__native_batch_norm_legit_no_training_add_convolution_relu_4)
        /*002c*/ 	.word	0x00000000
.L_9:


//--------------------- .nv.info.triton_poi_fused__native_batch_norm_legit_no_training_add_convolution_relu_4 --------------------------
	.section	.nv.info.triton_poi_fused__native_batch_norm_legit_no_training_add_convolution_relu_4,"",@"SHT_CUDA_INFO"
	.sectionflags	@""
	.align	4


	//----- nvinfo : EIATTR_CUDA_API_VERSION
	.align		4
        /*0000*/ 	.byte	0x04, 0x37
        /*0002*/ 	.short	(.L_11 - .L_10)
.L_10:
        /*0004*/ 	.word	0x0000007c


	//----- nvinfo : EIATTR_KPARAM_INFO
	.align		4
.L_11:
        /*0008*/ 	.byte	0x04, 0x17
        /*000a*/ 	.short	(.L_13 - .L_12)
.L_12:
        /*000c*/ 	.word	0x00000000
        /*0010*/ 	.short	0x0008
        /*0012*/ 	.short	0x0040
        /*0014*/ 	.byte	0x00, 0xf0, 0x11, 0x00


	//----- nvinfo : EIATTR_KPARAM_INFO
	.align		4
.L_13:
        /*0018*/ 	.byte	0x04, 0x17
        /*001a*/ 	.short	(.L_15 - .L_14)
.L_14:
        /*001c*/ 	.word	0x00000000
        /*0020*/ 	.short	0x0007
        /*0022*/ 	.short	0x0038
        /*0024*/ 	.byte	0x00, 0xf4, 0x21, 0x00


	//----- nvinfo : EIATTR_KPARAM_INFO
	.align		4
.L_15:
        /*0028*/ 	.byte	0x04, 0x17
        /*002a*/ 	.short	(.L_17 - .L_16)
.L_16:
        /*002c*/ 	.word	0x00000000
        /*0030*/ 	.short	0x0006
        /*0032*/ 	.short	0x0030
        /*0034*/ 	.byte	0x00, 0xf4, 0x21, 0x00


	//----- nvinfo : EIATTR_KPARAM_INFO
	.align		4
.L_17:
        /*0038*/ 	.byte	0x04, 0x17
        /*003a*/ 	.short	(.L_19 - .L_18)
.L_18:
        /*003c*/ 	.word	0x00000000
        /*0040*/ 	.short	0x0005
        /*0042*/ 	.short	0x0028
        /*0044*/ 	.byte	0x00, 0xf4, 0x21, 0x00


	//----- nvinfo : EIATTR_KPARAM_INFO
	.align		4
.L_19:
        /*0048*/ 	.byte	0x04, 0x17
        /*004a*/ 	.short	(.L_21 - .L_20)
.L_20:
        /*004c*/ 	.word	0x00000000
        /*0050*/ 	.short	0x0004
        /*0052*/ 	.short	0x0020
        /*0054*/ 	.byte	0x00, 0xf4, 0x21, 0x00


	//----- nvinfo : EIATTR_KPARAM_INFO
	.align		4
.L_21:
        /*0058*/ 	.byte	0x04, 0x17
        /*005a*/ 	.short	(.L_23 - .L_22)
.L_22:
        /*005c*/ 	.word	0x00000000
        /*0060*/ 	.short	0x0003
        /*0062*/ 	.short	0x0018
        /*0064*/ 	.byte	0x00, 0xf4, 0x21, 0x00


	//----- nvinfo : EIATTR_KPARAM_INFO
	.align		4
.L_23:
        /*0068*/ 	.byte	0x04, 0x17
        /*006a*/ 	.short	(.L_25 - .L_24)
.L_24:
        /*006c*/ 	.word	0x00000000
        /*0070*/ 	.short	0x0002
        /*0072*/ 	.short	0x0010
        /*0074*/ 	.byte	0x00, 0xf4, 0x21, 0x00


	//----- nvinfo : EIATTR_KPARAM_INFO
	.align		4
.L_25:
        /*0078*/ 	.byte	0x04, 0x17
        /*007a*/ 	.short	(.L_27 - .L_26)
.L_26:
        /*007c*/ 	.word	0x00000000
        /*0080*/ 	.short	0x0001
        /*0082*/ 	.short	0x0008
        /*0084*/ 	.byte	0x00, 0xf4, 0x21, 0x00


	//----- nvinfo : EIATTR_KPARAM_INFO
	.align		4
.L_27:
        /*0088*/ 	.byte	0x04, 0x17
        /*008a*/ 	.short	(.L_29 - .L_28)
.L_28:
        /*008c*/ 	.word	0x00000000
        /*0090*/ 	.short	0x0000
        /*0092*/ 	.short	0x0000
        /*0094*/ 	.byte	0x00, 0xf4, 0x21, 0x00


	//----- nvinfo : EIATTR_SPARSE_MMA_MASK
	.align		4
.L_29:
        /*0098*/ 	.byte	0x03, 0x50
        /*009a*/ 	.short	0x0000


	//----- nvinfo : EIATTR_MAXREG_COUNT
	.align		4
        /*009c*/ 	.byte	0x03, 0x1b
        /*009e*/ 	.short	0x00ff


	//----- nvinfo : EIATTR_EXIT_INSTR_OFFSETS
	.align		4
        /*00a0*/ 	.byte	0x04, 0x1c
        /*00a2*/ 	.short	(.L_31 - .L_30)


	//   ....[0]....
.L_30:
        /*00a4*/ 	.word	0x00000400


	//----- nvinfo : EIATTR_REQNTID
	.align		4
.L_31:
        /*00a8*/ 	.byte	0x04, 0x10
        /*00aa*/ 	.short	(.L_33 - .L_32)
.L_32:
        /*00ac*/ 	.word	0x00000080
        /*00b0*/ 	.word	0x00000001
        /*00b4*/ 	.word	0x00000001


	//----- nvinfo : EIATTR_CBANK_PARAM_SIZE
	.align		4
.L_33:
        /*00b8*/ 	.byte	0x03, 0x19
        /*00ba*/ 	.short	0x0044


	//----- nvinfo : EIATTR_PARAM_CBANK
	.align		4
        /*00bc*/ 	.byte	0x04, 0x0a
        /*00be*/ 	.short	(.L_35 - .L_34)
	.align		4
.L_34:
        /*00c0*/ 	.word	index@(.nv.constant0.triton_poi_fused__native_batch_norm_legit_no_training_add_convolution_relu_4)
        /*00c4*/ 	.short	0x0210
        /*00c6*/ 	.short	0x0044


	//----- nvinfo : EIATTR_SW_WAR
	.align		4
.L_35:
        /*00c8*/ 	.byte	0x04, 0x36
        /*00ca*/ 	.short	(.L_37 - .L_36)
.L_36:
        /*00cc*/ 	.word	0x00000008
.L_37:


//--------------------- .nv.callgraph             --------------------------
	.section	.nv.callgraph,"",@"SHT_CUDA_CALLGRAPH"
	.align	4
	.sectionentsize	8
	.align		4
        /*0000*/ 	.word	0x00000000
	.align		4
        /*0004*/ 	.word	0xffffffff
	.align		4
        /*0008*/ 	.word	0x00000000
	.align		4
        /*000c*/ 	.word	0xfffffffe
	.align		4
        /*0010*/ 	.word	0x00000000
	.align		4
        /*0014*/ 	.word	0xfffffffd
	.align		4
        /*0018*/ 	.word	0x00000000
	.align		4
        /*001c*/ 	.word	0xfffffffc


//--------------------- .nv.constant4             --------------------------
	.section	.nv.constant4,"a",@progbits
	.align	8
	.align		8
.nv.constant4:
        /*0000*/ 	.dword	_$_str
	.align		8
        /*0008*/ 	.dword	_$_str_$_2


//--------------------- .text.triton_poi_fused__native_batch_norm_legit_no_training_add_convolution_relu_4 --------------------------
	.section	.text.triton_poi_fused__native_batch_norm_legit_no_training_add_convolution_relu_4,"ax",@progbits
	.align	128
        .global         triton_poi_fused__native_batch_norm_legit_no_training_add_convolution_relu_4
        .type           triton_poi_fused__native_batch_norm_legit_no_training_add_convolution_relu_4,@function
        .size           triton_poi_fused__native_batch_norm_legit_no_training_add_convolution_relu_4,(.L_x_1 - triton_poi_fused__native_batch_norm_legit_no_training_add_convolution_relu_4)
        .other          triton_poi_fused__native_batch_norm_legit_no_training_add_convolution_relu_4,@"STO_CUDA_ENTRY STV_DEFAULT"
triton_poi_fused__native_batch_norm_legit_no_training_add_convolution_relu_4:
.text.triton_poi_fused__native_batch_norm_legit_no_training_add_convolution_relu_4:
[----:B------:R-:W-:Y:S01]  /*0000*/  LDC R1, c[0x0][0x28] ;  /* 0x00000a00ff017b82 */ /* 0x000fe20000000800 */
[----:B------:R-:W1:Y:S07]  /*0010*/  S2R R0, SR_TID.X ;  /* 0x0000000000007919 */ /* 0x000e6e0000002100 */
[----:B------:R-:W2:Y:S01]  /*0020*/  LDC.64 R18, c[0x0][0x228] ;  /* 0x00008a00ff127b82 */ /* 0x000ea20000000a00 */
[----:B------:R-:W-:Y:S01]  /*0030*/  ULDC.64 UR4, c[0x0][0x208] ;  /* 0x0000820000047ab9 */ /* 0x000fe20000000a00 */
[----:B------:R-:W3:Y:S06]  /*0040*/  S2R R5, SR_CTAID.X ;  /* 0x0000000000057919 */ /* 0x000eec0000002500 */
[----:B------:R-:W4:Y:S08]  /*0050*/  LDC.64 R16, c[0x0][0x218] ;  /* 0x00008600ff107b82 */ /* 0x000f300000000a00 */
[----:B------:R-:W5:Y:S08]  /*0060*/  LDC.64 R20, c[0x0][0x220] ;  /* 0x00008800ff147b82 */ /* 0x000f700000000a00 */
[----:B------:R-:W4:Y:S01]  /*0070*/  LDC.64 R12, c[0x0][0x230] ;  /* 0x00008c00ff0c7b82 */ /* 0x000f220000000a00 */
[----:B-1----:R-:W-:-:S07]  /*0080*/  SHF.L.U32 R0, R0, 0x1, RZ ;  /* 0x0000000100007819 */ /* 0x002fce00000006ff */
[----:B------:R-:W1:Y:S01]  /*0090*/  LDC.64 R10, c[0x0][0x238] ;  /* 0x00008e00ff0a7b82 */ /* 0x000e620000000a00 */
[----:B---3--:R-:W-:Y:S02]  /*00a0*/  SHF.R.S32.HI R3, RZ, 0x17, R5 ;  /* 0x00000017ff037819 */ /* 0x008fe40000011405 */
[----:B------:R-:W-:Y:S02]  /*00b0*/  LOP3.LUT R0, R0, 0xfe, RZ, 0xc0, !PT ;  /* 0x000000fe00007812 */ /* 0x000fe400078ec0ff */
[----:B------:R-:W-:-:S03]  /*00c0*/  SGXT R3, R3, 0x1 ;  /* 0x000000010303781a */ /* 0x000fc60000000200 */
[----:B------:R-:W3:Y:S01]  /*00d0*/  LDC.64 R6, c[0x0][0x240] ;  /* 0x00009000ff067b82 */ /* 0x000ee20000000a00 */
[----:B------:R-:W-:-:S04]  /*00e0*/  LEA R0, R5, R0, 0x8 ;  /* 0x0000000005007211 */ /* 0x000fc800078e40ff */
[----:B------:R-:W-:-:S04]  /*00f0*/  LEA.HI R3, R3, R0, RZ, 0xc ;  /* 0x0000000003037211 */ /* 0x000fc800078f60ff */
[----:B------:R-:W-:-:S05]  /*0100*/  SHF.R.S32.HI R3, RZ, 0xc, R3 ;  /* 0x0000000cff037819 */ /* 0x000fca0000011403 */
[----:B------:R-:W-:-:S05]  /*0110*/  IMAD.HI R2, R3, 0x55555556, RZ ;  /* 0x5555555603027827 */ /* 0x000fca00078e02ff */
[----:B------:R-:W-:-:S05]  /*0120*/  LEA.HI R2, R2, R2, RZ, 0x1 ;  /* 0x0000000202027211 */ /* 0x000fca00078f08ff */
[----:B------:R-:W-:Y:S02]  /*0130*/  IMAD R15, R2, -0x3, R3 ;  /* 0xfffffffd020f7824 */ /* 0x000fe400078e0203 */
[----:B------:R-:W1:Y:S02]  /*0140*/  LDC.64 R2, c[0x0][0x210] ;  /* 0x00008400ff027b82 */ /* 0x000e640000000a00 */
[----:B--2---:R-:W-:-:S05]  /*0150*/  IMAD.WIDE R18, R15, 0x4, R18 ;  /* 0x000000040f127825 */ /* 0x004fca00078e0212 */
[----:B------:R5:W2:Y:S01]  /*0160*/  LDG.E.EL R8, desc[UR4][R18.64] ;  /* 0x0000000412087981 */ /* 0x000aa2000c2e1900 */
[----:B----4-:R-:W-:-:S05]  /*0170*/  IMAD.WIDE R16, R15, 0x4, R16 ;  /* 0x000000040f107825 */ /* 0x010fca00078e0210 */
[----:B------:R-:W4:Y:S01]  /*0180*/  LDG.E.EL R9, desc[UR4][R16.64] ;  /* 0x0000000410097981 */ /* 0x000f22000c2e1900 */
[----:B-----5:R-:W-:-:S05]  /*0190*/  IMAD.WIDE R18, R15, 0x4, R20 ;  /* 0x000000040f127825 */ /* 0x020fca00078e0214 */
[----:B------:R-:W5:Y:S01]  /*01a0*/  LDG.E.EL R14, desc[UR4][R18.64] ;  /* 0x00000004120e7981 */ /* 0x000f62000c2e1900 */
[----:B01----:R-:W-:-:S05]  /*01b0*/  IMAD.WIDE R2, R0, 0x4, R2 ;  /* 0x0000000400027825 */ /* 0x003fca00078e0202 */
[----:B------:R-:W4:Y:S01]  /*01c0*/  LDG.E.64 R4, desc[UR4][R2.64] ;  /* 0x0000000402047981 */ /* 0x000f22000c1e1b00 */
[----:B------:R-:W-:-:S04]  /*01d0*/  IMAD.WIDE R12, R15, 0x4, R12 ;  /* 0x000000040f0c7825 */ /* 0x000fc800078e020c */
[----:B------:R-:W-:Y:S02]  /*01e0*/  IMAD.WIDE R20, R15, 0x4, R10 ;  /* 0x000000040f147825 */ /* 0x000fe400078e020a */
[----:B------:R0:W5:Y:S04]  /*01f0*/  LDG.E.EL R10, desc[UR4][R12.64] ;  /* 0x000000040c0a7981 */ /* 0x000168000c2e1900 */
[----:B------:R-:W5:Y:S01]  /*0200*/  LDG.E.EL R11, desc[UR4][R20.64] ;  /* 0x00000004140b7981 */ /* 0x000f62000c2e1900 */
[----:B---3--:R-:W-:-:S06]  /*0210*/  IMAD.WIDE R6, R0, 0x4, R6 ;  /* 0x0000000400067825 */ /* 0x008fcc00078e0206 */
[----:B------:R-:W3:Y:S01]  /*0220*/  LDG.E.64 R6, desc[UR4][R6.64] ;  /* 0x0000000406067981 */ /* 0x000ee2000c1e1b00 */
[----:B0-----:R-:W-:Y:S01]  /*0230*/  HFMA2.MMA R12, -RZ, RZ, 1.625, 0 ;  /* 0x3e800000ff0c7435 */ /* 0x001fe200000001ff */
[----:B--2---:R-:W-:-:S04]  /*0240*/  FADD R8, R8, 9.9999997473787516356e-06 ;  /* 0x3727c5ac08087421 */ /* 0x004fc80000000000 */
[----:B------:R-:W0:Y:S02]  /*0250*/  MUFU.SQRT R15, R8 ;  /* 0x00000008000f7308 */ /* 0x000e240000002000 */
[C---:B0-----:R-:W-:Y:S02]  /*0260*/  FSETP.GT.AND P0, PT, R15.reuse, 8.50705917302346158658e+37, PT ;  /* 0x7e8000000f00780b */ /* 0x041fe40003f04000 */
[----:B------:R-:W-:-:S11]  /*0270*/  FSETP.GEU.AND P1, PT, R15, 1.175494350822287508e-38, PT ;  /* 0x008000000f00780b */ /* 0x000fd60003f2e000 */
[----:B------:R-:W-:-:S04]  /*0280*/  @P0 FMUL R15, R15, 0.25 ;  /* 0x3e8000000f0f0820 */ /* 0x000fc80000400000 */
[----:B------:R-:W-:-:S06]  /*0290*/  @!P1 FMUL R15, R15, 16777216 ;  /* 0x4b8000000f0f9820 */ /* 0x000fcc0000400000 */
[----:B------:R-:W0:Y:S01]  /*02a0*/  MUFU.RCP R15, R15 ;  /* 0x0000000f000f7308 */ /* 0x000e220000001000 */
[----:B------:R-:W-:Y:S01]  /*02b0*/  FSEL R12, R12, 1, P0 ;  /* 0x3f8000000c0c7808 */ /* 0x000fe20000000000 */
[--C-:B----4-:R-:W-:Y:S01]  /*02c0*/  FADD R4, R4, R9.reuse ;  /* 0x0000000904047221 */ /* 0x110fe20000000000 */
[----:B------:R-:W-:Y:S02]  /*02d0*/  FADD R5, R5, R9 ;  /* 0x0000000905057221 */ /* 0x000fe40000000000 */
[----:B------:R-:W1:Y:S01]  /*02e0*/  LDC.64 R8, c[0x0][0x248] ;  /* 0x00009200ff087b82 */ /* 0x000e620000000a00 */
[----:B------:R-:W-:-:S04]  /*02f0*/  @!P1 FMUL R12, R12, 16777216 ;  /* 0x4b8000000c0c9820 */ /* 0x000fc80000400000 */
[----:B0-----:R-:W-:Y:S01]  /*0300*/  FMUL R13, R15, R12 ;  /* 0x0000000c0f0d7220 */ /* 0x001fe20000400000 */
[C---:B-----5:R-:W-:Y:S01]  /*0310*/  FADD R12, -R14.reuse, R4 ;  /* 0x000000040e0c7221 */ /* 0x060fe20000000100 */
[----:B------:R-:W-:-:S03]  /*0320*/  FADD R14, -R14, R5 ;  /* 0x000000050e0e7221 */ /* 0x000fc60000000100 */
[-C--:B------:R-:W-:Y:S01]  /*0330*/  FMUL R12, R12, R13.reuse ;  /* 0x0000000d0c0c7220 */ /* 0x080fe20000400000 */
[----:B------:R-:W-:-:S03]  /*0340*/  FMUL R14, R14, R13 ;  /* 0x0000000d0e0e7220 */ /* 0x000fc60000400000 */
[C-C-:B------:R-:W-:Y:S01]  /*0350*/  FFMA R12, R10.reuse, R12, R11.reuse ;  /* 0x0000000c0a0c7223 */ /* 0x140fe2000000000b */
[----:B------:R-:W-:-:S04]  /*0360*/  FFMA R14, R10, R14, R11 ;  /* 0x0000000e0a0e7223 */ /* 0x000fc8000000000b */
[----:B------:R-:W-:Y:S02]  /*0370*/  FSETP.GEU.AND P0, PT, R12, RZ, PT ;  /* 0x000000ff0c00720b */ /* 0x000fe40003f0e000 */
[----:B------:R-:W-:Y:S02]  /*0380*/  FSETP.GEU.AND P1, PT, R14, RZ, PT ;  /* 0x000000ff0e00720b */ /* 0x000fe40003f2e000 */
[----:B------:R-:W-:Y:S02]  /*0390*/  FSEL R11, R12, RZ, P0 ;  /* 0x000000ff0c0b7208 */ /* 0x000fe40000000000 */
[----:B------:R-:W-:Y:S01]  /*03a0*/  FSEL R14, R14, RZ, P1 ;  /* 0x000000ff0e0e7208 */ /* 0x000fe20000800000 */
[----:B-1----:R-:W-:-:S04]  /*03b0*/  IMAD.WIDE R8, R0, 0x4, R8 ;  /* 0x0000000400087825 */ /* 0x002fc800078e0208 */
[----:B---3--:R-:W-:Y:S01]  /*03c0*/  FADD R6, R6, R11 ;  /* 0x0000000b06067221 */ /* 0x008fe20000000000 */
[----:B------:R-:W-:Y:S01]  /*03d0*/  FADD R7, R7, R14 ;  /* 0x0000000e07077221 */ /* 0x000fe20000000000 */
[----:B------:R-:W-:Y:S04]  /*03e0*/  STG.E.64 desc[UR4][R2.64], R4 ;  /* 0x0000000402007986 */ /* 0x000fe8000c101b04 */
[----:B------:R-:W-:Y:S01]  /*03f0*/  STG.E.64 desc[UR4][R8.64], R6 ;  /* 0x0000000608007986 */ /* 0x000fe2000c101b04 */
[----:B------:R-:W-:Y:S05]  /*0400*/  EXIT ;  /* 0x000000000000794d */ /* 0x000fea0003800000 */
.L_x_0:
[----:B------:R-:W-:-:S00]  /*0410*/  BRA `(.L_x_0) ;  /* 0xfffffffc00fc7947 */ /* 0x000fc0000383ffff */
[----:B------:R-:W-:-:S00]  /*0420*/  NOP ;  /* 0x0000000000007918 */ /* 0x000fc00000000000 */
        /* <DEDUP_REMOVED lines=13> */
.L_x_1:


//--------------------- .nv.global.init           --------------------------
	.section	.nv.global.init,"aw",@progbits
.nv.global.init:
	.type		_$_str,@object
	.size		_$_str,(_$_str_$_2 - _$_str)
_$_str:
        /*0000*/ 	.byte	0x5f, 0x5f, 0x43, 0x55, 0x44, 0x41, 0x5f, 0x46, 0x54, 0x5a, 0x00
	.type		_$_str_$_2,@object
	.size		_$_str_$_2,(.L_1 - _$_str_$_2)
_$_str_$_2:
        /*000b*/ 	.byte	0x5f, 0x5f, 0x43, 0x55, 0x44, 0x41, 0x5f, 0x50, 0x52, 0x45, 0x43, 0x5f, 0x53, 0x51, 0x52, 0x54
        /*001b*/ 	.byte	0x00
.L_1:


//--------------------- .nv.constant0.triton_poi_fused__native_batch_norm_legit_no_training_add_convolution_relu_4 --------------------------
	.section	.nv.constant0.triton_poi_fused__native_batch_norm_legit_no_training_add_convolution_relu_4,"a",@progbits
	.sectionflags	@""
	.align	4
.nv.constant0.triton_poi_fused__native_batch_norm_legit_no_training_add_convolution_relu_4:
	.zero		596
